//
// Generated by NVIDIA NVVM Compiler
//
// Compiler Build ID: CL-36424714
// Cuda compilation tools, release 13.0, V13.0.88
// Based on NVVM 20.0.0
//

.version 9.0
.target sm_100
.address_size 64

	// .globl	_Z10fp64KernelPdS_S_S_i

.visible .entry _Z10fp64KernelPdS_S_S_i(
	.param .u64 .ptr .align 1 _Z10fp64KernelPdS_S_S_i_param_0,
	.param .u64 .ptr .align 1 _Z10fp64KernelPdS_S_S_i_param_1,
	.param .u64 .ptr .align 1 _Z10fp64KernelPdS_S_S_i_param_2,
	.param .u64 .ptr .align 1 _Z10fp64KernelPdS_S_S_i_param_3,
	.param .u32 _Z10fp64KernelPdS_S_S_i_param_4
)
{
	.reg .pred 	%p<2>;
	.reg .b32 	%r<6>;
	.reg .b64 	%rd<14>;
	.reg .b64 	%fd<5>;

	ld.param.u64 	%rd1, [_Z10fp64KernelPdS_S_S_i_param_0];
	ld.param.u64 	%rd2, [_Z10fp64KernelPdS_S_S_i_param_1];
	ld.param.u64 	%rd3, [_Z10fp64KernelPdS_S_S_i_param_2];
	ld.param.u64 	%rd4, [_Z10fp64KernelPdS_S_S_i_param_3];
	ld.param.u32 	%r2, [_Z10fp64KernelPdS_S_S_i_param_4];
	mov.u32 	%r3, %ctaid.x;
	mov.u32 	%r4, %ntid.x;
	mov.u32 	%r5, %tid.x;
	mad.lo.s32 	%r1, %r3, %r4, %r5;
	setp.ge.s32 	%p1, %r1, %r2;
	@%p1 bra 	$L__BB0_2;
	cvta.to.global.u64 	%rd5, %rd1;
	cvta.to.global.u64 	%rd6, %rd2;
	cvta.to.global.u64 	%rd7, %rd3;
	cvta.to.global.u64 	%rd8, %rd4;
	mul.wide.s32 	%rd9, %r1, 8;
	add.s64 	%rd10, %rd5, %rd9;
	ld.global.f64 	%fd1, [%rd10];
	add.s64 	%rd11, %rd6, %rd9;
	ld.global.f64 	%fd2, [%rd11];
	add.s64 	%rd12, %rd7, %rd9;
	ld.global.f64 	%fd3, [%rd12];
	fma.rn.f64 	%fd4, %fd1, %fd2, %fd3;
	add.s64 	%rd13, %rd8, %rd9;
	st.global.f64 	[%rd13], %fd4;
$L__BB0_2:
	ret;

}
	// .globl	_Z10fp32KernelPfS_S_S_i
.visible .entry _Z10fp32KernelPfS_S_S_i(
	.param .u64 .ptr .align 1 _Z10fp32KernelPfS_S_S_i_param_0,
	.param .u64 .ptr .align 1 _Z10fp32KernelPfS_S_S_i_param_1,
	.param .u64 .ptr .align 1 _Z10fp32KernelPfS_S_S_i_param_2,
	.param .u64 .ptr .align 1 _Z10fp32KernelPfS_S_S_i_param_3,
	.param .u32 _Z10fp32KernelPfS_S_S_i_param_4
)
{
	.reg .pred 	%p<2>;
	.reg .b32 	%r<6>;
	.reg .b32 	%f<5>;
	.reg .b64 	%rd<14>;

	ld.param.u64 	%rd1, [_Z10fp32KernelPfS_S_S_i_param_0];
	ld.param.u64 	%rd2, [_Z10fp32KernelPfS_S_S_i_param_1];
	ld.param.u64 	%rd3, [_Z10fp32KernelPfS_S_S_i_param_2];
	ld.param.u64 	%rd4, [_Z10fp32KernelPfS_S_S_i_param_3];
	ld.param.u32 	%r2, [_Z10fp32KernelPfS_S_S_i_param_4];
	mov.u32 	%r3, %ctaid.x;
	mov.u32 	%r4, %ntid.x;
	mov.u32 	%r5, %tid.x;
	mad.lo.s32 	%r1, %r3, %r4, %r5;
	setp.ge.s32 	%p1, %r1, %r2;
	@%p1 bra 	$L__BB1_2;
	cvta.to.global.u64 	%rd5, %rd1;
	cvta.to.global.u64 	%rd6, %rd2;
	cvta.to.global.u64 	%rd7, %rd3;
	cvta.to.global.u64 	%rd8, %rd4;
	mul.wide.s32 	%rd9, %r1, 4;
	add.s64 	%rd10, %rd5, %rd9;
	ld.global.f32 	%f1, [%rd10];
	add.s64 	%rd11, %rd6, %rd9;
	ld.global.f32 	%f2, [%rd11];
	add.s64 	%rd12, %rd7, %rd9;
	ld.global.f32 	%f3, [%rd12];
	fma.rn.f32 	%f4, %f1, %f2, %f3;
	add.s64 	%rd13, %rd8, %rd9;
	st.global.f32 	[%rd13], %f4;
$L__BB1_2:
	ret;

}


// ===== COMPILED SASS (sm_100) =====

	.target	sm_100

	.elftype	@"ET_EXEC"


//--------------------- .note.nv.tkinfo           --------------------------
	.section	.note.nv.tkinfo,"",@"SHT_NOTE"
	.sectionflags	@"SHF_NOTE_NV_TKINFO"
	.tkinfo
        /*0018*/ 	.word	0x00000002
        /*0030*/ 	.string	""
        /*0030*/ 	.string	"ptxas"
        /*0030*/ 	.string	"Cuda compilation tools, release 13.0, V13.0.88"
        /*0030*/ 	.string	"Build cuda_13.0.r13.0/compiler.36424714_0"
        /*0030*/ 	.string	"-arch sm_100 -m 64 "



//--------------------- .note.nv.cuinfo           --------------------------
	.section	.note.nv.cuinfo,"",@"SHT_NOTE"
	.sectionflags	@"SHF_NOTE_NV_CUINFO"
        /*0018*/ 	.short	0x0002
        /*001a*/ 	.short	0x0064
        /*001c*/ 	.short	0x0082
	.zero		2


//--------------------- .nv.info                  --------------------------
	.section	.nv.info,"",@"SHT_CUDA_INFO"
	.align	4


	//----- nvinfo : EIATTR_REGCOUNT
	.align		4
        /*0000*/ 	.byte	0x04, 0x2f
        /*0002*/ 	.short	(.L_1 - .L_0)
	.align		4
.L_0:
        /*0004*/ 	.word	index@(_Z10fp64KernelPdS_S_S_i)
        /*0008*/ 	.word	0x00000010


	//----- nvinfo : EIATTR_FRAME_SIZE
	.align		4
.L_1:
        /*000c*/ 	.byte	0x04, 0x11
        /*000e*/ 	.short	(.L_3 - .L_2)
	.align		4
.L_2:
        /*0010*/ 	.word	index@(_Z10fp64KernelPdS_S_S_i)
        /*0014*/ 	.word	0x00000000


	//----- nvinfo : EIATTR_REGCOUNT
	.align		4
.L_3:
        /*0018*/ 	.byte	0x04, 0x2f
        /*001a*/ 	.short	(.L_5 - .L_4)
	.align		4
.L_4:
        /*001c*/ 	.word	index@(_Z10fp32KernelPfS_S_S_i)
        /*0020*/ 	.word	0x0000000e


	//----- nvinfo : EIATTR_FRAME_SIZE
	.align		4
.L_5:
        /*0024*/ 	.byte	0x04, 0x11
        /*0026*/ 	.short	(.L_7 - .L_6)
	.align		4
.L_6:
        /*0028*/ 	.word	index@(_Z10fp32KernelPfS_S_S_i)
        /*002c*/ 	.word	0x00000000


	//----- nvinfo : EIATTR_MIN_STACK_SIZE
	.align		4
.L_7:
        /*0030*/ 	.byte	0x04, 0x12
        /*0032*/ 	.short	(.L_9 - .L_8)
	.align		4
.L_8:
        /*0034*/ 	.word	index@(_Z10fp32KernelPfS_S_S_i)
        /*0038*/ 	.word	0x00000000


	//----- nvinfo : EIATTR_MIN_STACK_SIZE
	.align		4
.L_9:
        /*003c*/ 	.byte	0x04, 0x12
        /*003e*/ 	.short	(.L_11 - .L_10)
	.align		4
.L_10:
        /*0040*/ 	.word	index@(_Z10fp64KernelPdS_S_S_i)
        /*0044*/ 	.word	0x00000000
.L_11:


//--------------------- .nv.compat                --------------------------
	.section	.nv.compat,"",@"SHT_CUDA_COMPAT_INFO"
	.align	4
        /*0000*/ 	.byte	0x02, 0x09, 0x00, 0x00, 0x02, 0x02, 0x01, 0x00, 0x02, 0x05, 0x05, 0x00, 0x03, 0x07, 0x01, 0x01
        /*0010*/ 	.byte	0x02, 0x03, 0x00, 0x00, 0x02, 0x06, 0x01, 0x00, 0x04, 0x0b, 0x08, 0x00, 0x01, 0x00, 0x00, 0x00
        /*0020*/ 	.byte	0x00, 0x00, 0x00, 0x00


//--------------------- .nv.info._Z10fp32KernelPfS_S_S_i --------------------------
	.section	.nv.info._Z10fp32KernelPfS_S_S_i,"",@"SHT_CUDA_INFO"
	.sectionflags	@""
	.align	4


	//----- nvinfo : EIATTR_CUDA_API_VERSION
	.align		4
        /*0000*/ 	.byte	0x04, 0x37
        /*0002*/ 	.short	(.L_13 - .L_12)
.L_12:
        /*0004*/ 	.word	0x00000082


	//----- nvinfo : EIATTR_KPARAM_INFO
	.align		4
.L_13:
        /*0008*/ 	.byte	0x04, 0x17
        /*000a*/ 	.short	(.L_15 - .L_14)
.L_14:
        /*000c*/ 	.word	0x00000000
        /*0010*/ 	.short	0x0004
        /*0012*/ 	.short	0x0020
        /*0014*/ 	.byte	0x00, 0xf0, 0x11, 0x00


	//----- nvinfo : EIATTR_KPARAM_INFO
	.align		4
.L_15:
        /*0018*/ 	.byte	0x04, 0x17
        /*001a*/ 	.short	(.L_17 - .L_16)
.L_16:
        /*001c*/ 	.word	0x00000000
        /*0020*/ 	.short	0x0003
        /*0022*/ 	.short	0x0018
        /*0024*/ 	.byte	0x00, 0xf5, 0x21, 0x00


	//----- nvinfo : EIATTR_KPARAM_INFO
	.align		4
.L_17:
        /*0028*/ 	.byte	0x04, 0x17
        /*002a*/ 	.short	(.L_19 - .L_18)
.L_18:
        /*002c*/ 	.word	0x00000000
        /*0030*/ 	.short	0x0002
        /*0032*/ 	.short	0x0010
        /*0034*/ 	.byte	0x00, 0xf5, 0x21, 0x00


	//----- nvinfo : EIATTR_KPARAM_INFO
	.align		4
.L_19:
        /*0038*/ 	.byte	0x04, 0x17
        /*003a*/ 	.short	(.L_21 - .L_20)
.L_20:
        /*003c*/ 	.word	0x00000000
        /*0040*/ 	.short	0x0001
        /*0042*/ 	.short	0x0008
        /*0044*/ 	.byte	0x00, 0xf5, 0x21, 0x00


	//----- nvinfo : EIATTR_KPARAM_INFO
	.align		4
.L_21:
        /*0048*/ 	.byte	0x04, 0x17
        /*004a*/ 	.short	(.L_23 - .L_22)
.L_22:
        /*004c*/ 	.word	0x00000000
        /*0050*/ 	.short	0x0000
        /*0052*/ 	.short	0x0000
        /*0054*/ 	.byte	0x00, 0xf5, 0x21, 0x00


	//----- nvinfo : EIATTR_SPARSE_MMA_MASK
	.align		4
.L_23:
        /*0058*/ 	.byte	0x03, 0x50
        /*005a*/ 	.short	0x0000


	//----- nvinfo : EIATTR_MAXREG_COUNT
	.align		4
        /*005c*/ 	.byte	0x03, 0x1b
        /*005e*/ 	.short	0x00ff


	//----- nvinfo : EIATTR_MERCURY_ISA_VERSION
	.align		4
        /*0060*/ 	.byte	0x03, 0x5f
        /*0062*/ 	.short	0x0101


	//----- nvinfo : EIATTR_VRC_CTA_INIT_COUNT
	.align		4
        /*0064*/ 	.byte	0x02, 0x4a
	.zero		1
	.zero		1


	//----- nvinfo : EIATTR_EXIT_INSTR_OFFSETS
	.align		4
        /*0068*/ 	.byte	0x04, 0x1c
        /*006a*/ 	.short	(.L_25 - .L_24)


	//   ....[0]....
.L_24:
        /*006c*/ 	.word	0x00000070


	//   ....[1]....
        /*0070*/ 	.word	0x00000160


	//----- nvinfo : EIATTR_CBANK_PARAM_SIZE
	.align		4
.L_25:
        /*0074*/ 	.byte	0x03, 0x19
        /*0076*/ 	.short	0x0024


	//----- nvinfo : EIATTR_PARAM_CBANK
	.align		4
        /*0078*/ 	.byte	0x04, 0x0a
        /*007a*/ 	.short	(.L_27 - .L_26)
	.align		4
.L_26:
        /*007c*/ 	.word	index@(.nv.constant0._Z10fp32KernelPfS_S_S_i)
        /*0080*/ 	.short	0x0380
        /*0082*/ 	.short	0x0024


	//----- nvinfo : EIATTR_SW_WAR
	.align		4
.L_27:
        /*0084*/ 	.byte	0x04, 0x36
        /*0086*/ 	.short	(.L_29 - .L_28)
.L_28:
        /*0088*/ 	.word	0x00000008
.L_29:


//--------------------- .nv.info._Z10fp64KernelPdS_S_S_i --------------------------
	.section	.nv.info._Z10fp64KernelPdS_S_S_i,"",@"SHT_CUDA_INFO"
	.sectionflags	@""
	.align	4


	//----- nvinfo : EIATTR_CUDA_API_VERSION
	.align		4
        /*0000*/ 	.byte	0x04, 0x37
        /*0002*/ 	.short	(.L_31 - .L_30)
.L_30:
        /*0004*/ 	.word	0x00000082


	//----- nvinfo : EIATTR_KPARAM_INFO
	.align		4
.L_31:
        /*0008*/ 	.byte	0x04, 0x17
        /*000a*/ 	.short	(.L_33 - .L_32)
.L_32:
        /*000c*/ 	.word	0x00000000
        /*0010*/ 	.short	0x0004
        /*0012*/ 	.short	0x0020
        /*0014*/ 	.byte	0x00, 0xf0, 0x11, 0x00


	//----- nvinfo : EIATTR_KPARAM_INFO
	.align		4
.L_33:
        /*0018*/ 	.byte	0x04, 0x17
        /*001a*/ 	.short	(.L_35 - .L_34)
.L_34:
        /*001c*/ 	.word	0x00000000
        /*0020*/ 	.short	0x0003
        /*0022*/ 	.short	0x0018
        /*0024*/ 	.byte	0x00, 0xf5, 0x21, 0x00


	//----- nvinfo : EIATTR_KPARAM_INFO
	.align		4
.L_35:
        /*0028*/ 	.byte	0x04, 0x17
        /*002a*/ 	.short	(.L_37 - .L_36)
.L_36:
        /*002c*/ 	.word	0x00000000
        /*0030*/ 	.short	0x0002
        /*0032*/ 	.short	0x0010
        /*0034*/ 	.byte	0x00, 0xf5, 0x21, 0x00


	//----- nvinfo : EIATTR_KPARAM_INFO
	.align		4
.L_37:
        /*0038*/ 	.byte	0x04, 0x17
        /*003a*/ 	.short	(.L_39 - .L_38)
.L_38:
        /*003c*/ 	.word	0x00000000
        /*0040*/ 	.short	0x0001
        /*0042*/ 	.short	0x0008
        /*0044*/ 	.byte	0x00, 0xf5, 0x21, 0x00


	//----- nvinfo : EIATTR_KPARAM_INFO
	.align		4
.L_39:
        /*0048*/ 	.byte	0x04, 0x17
        /*004a*/ 	.short	(.L_41 - .L_40)
.L_40:
        /*004c*/ 	.word	0x00000000
        /*0050*/ 	.short	0x0000
        /*0052*/ 	.short	0x0000
        /*0054*/ 	.byte	0x00, 0xf5, 0x21, 0x00


	//----- nvinfo : EIATTR_SPARSE_MMA_MASK
	.align		4
.L_41:
        /*0058*/ 	.byte	0x03, 0x50
        /*005a*/ 	.short	0x0000


	//----- nvinfo : EIATTR_MAXREG_COUNT
	.align		4
        /*005c*/ 	.byte	0x03, 0x1b
        /*005e*/ 	.short	0x00ff


	//----- nvinfo : EIATTR_MERCURY_ISA_VERSION
	.align		4
        /*0060*/ 	.byte	0x03, 0x5f
        /*0062*/ 	.short	0x0101


	//----- nvinfo : EIATTR_VRC_CTA_INIT_COUNT
	.align		4
        /*0064*/ 	.byte	0x02, 0x4a
	.zero		1
	.zero		1


	//----- nvinfo : EIATTR_EXIT_INSTR_OFFSETS
	.align		4
        /*0068*/ 	.byte	0x04, 0x1c
        /*006a*/ 	.short	(.L_43 - .L_42)


	//   ....[0]....
.L_42:
        /*006c*/ 	.word	0x00000070


	//   ....[1]....
        /*0070*/ 	.word	0x00000160


	//----- nvinfo : EIATTR_CBANK_PARAM_SIZE
	.align		4
.L_43:
        /*0074*/ 	.byte	0x03, 0x19
        /*0076*/ 	.short	0x0024


	//----- nvinfo : EIATTR_PARAM_CBANK
	.align		4
        /*0078*/ 	.byte	0x04, 0x0a
        /*007a*/ 	.short	(.L_45 - .L_44)
	.align		4
.L_44:
        /*007c*/ 	.word	index@(.nv.constant0._Z10fp64KernelPdS_S_S_i)
        /*0080*/ 	.short	0x0380
        /*0082*/ 	.short	0x0024


	//----- nvinfo : EIATTR_SW_WAR
	.align		4
.L_45:
        /*0084*/ 	.byte	0x04, 0x36
        /*0086*/ 	.short	(.L_47 - .L_46)
.L_46:
        /*0088*/ 	.word	0x00000008
.L_47:


//--------------------- .nv.callgraph             --------------------------
	.section	.nv.callgraph,"",@"SHT_CUDA_CALLGRAPH"
	.align	4
	.sectionentsize	8
	.align		4
        /*0000*/ 	.word	0x00000000
	.align		4
        /*0004*/ 	.word	0xffffffff
	.align		4
        /*0008*/ 	.word	0x00000000
	.align		4
        /*000c*/ 	.word	0xfffffffe
	.align		4
        /*0010*/ 	.word	0x00000000
	.align		4
        /*0014*/ 	.word	0xfffffffd
	.align		4
        /*0018*/ 	.word	0x00000000
	.align		4
        /*001c*/ 	.word	0xfffffffc


//--------------------- .text._Z10fp32KernelPfS_S_S_i --------------------------
	.section	.text._Z10fp32KernelPfS_S_S_i,"ax",@progbits
	.align	128
        .global         _Z10fp32KernelPfS_S_S_i
        .type           _Z10fp32KernelPfS_S_S_i,@function
        .size           _Z10fp32KernelPfS_S_S_i,(.L_x_2 - _Z10fp32KernelPfS_S_S_i)
        .other          _Z10fp32KernelPfS_S_S_i,@"STO_CUDA_ENTRY STV_DEFAULT"
_Z10fp32KernelPfS_S_S_i:
.text._Z10fp32KernelPfS_S_S_i:
[----:B------:R-:W-:Y:S01]  /*0000*/  LDC R1, c[0x0][0x37c] ;  /* 0x0000df00ff017b82 */ /* 0x000fe20000000800 */
[----:B------:R-:W0:Y:S07]  /*0010*/  S2R R0, SR_TID.X ;  /* 0x0000000000007919 */ /* 0x000e2e0000002100 */
[----:B------:R-:W0:Y:S01]  /*0020*/  S2UR UR4, SR_CTAID.X ;  /* 0x00000000000479c3 */ /* 0x000e220000002500 */
[----:B------:R-:W1:Y:S07]  /*0030*/  LDCU UR5, c[0x0][0x3a0] ;  /* 0x00007400ff0577ac */ /* 0x000e6e0008000800 */
[----:B------:R-:W0:Y:S02]  /*0040*/  LDC R11, c[0x0][0x360] ;  /* 0x0000d800ff0b7b82 */ /* 0x000e240000000800 */
[----:B0-----:R-:W-:-:S05]  /*0050*/  IMAD R11, R11, UR4, R0 ;  /* 0x000000040b0b7c24 */ /* 0x001fca000f8e0200 */
[----:B-1----:R-:W-:-:S13]  /*0060*/  ISETP.GE.AND P0, PT, R11, UR5, PT ;  /* 0x000000050b007c0c */ /* 0x002fda000bf06270 */
[----:B------:R-:W-:Y:S05]  /*0070*/  @P0 EXIT ;  /* 0x000000000000094d */ /* 0x000fea0003800000 */
[----:B------:R-:W0:Y:S01]  /*0080*/  LDC.64 R2, c[0x0][0x380] ;  /* 0x0000e000ff027b82 */ /* 0x000e220000000a00 */
[----:B------:R-:W1:Y:S07]  /*0090*/  LDCU.64 UR4, c[0x0][0x358] ;  /* 0x00006b00ff0477ac */ /* 0x000e6e0008000a00 */
[----:B------:R-:W2:Y:S08]  /*00a0*/  LDC.64 R4, c[0x0][0x388] ;  /* 0x0000e200ff047b82 */ /* 0x000eb00000000a00 */
[----:B------:R-:W3:Y:S01]  /*00b0*/  LDC.64 R6, c[0x0][0x390] ;  /* 0x0000e400ff067b82 */ /* 0x000ee20000000a00 */
[----:B0-----:R-:W-:-:S07]  /*00c0*/  IMAD.WIDE R2, R11, 0x4, R2 ;  /* 0x000000040b027825 */ /* 0x001fce00078e0202 */
[----:B------:R-:W0:Y:S01]  /*00d0*/  LDC.64 R8, c[0x0][0x398] ;  /* 0x0000e600ff087b82 */ /* 0x000e220000000a00 */
[----:B-1----:R-:W4:Y:S01]  /*00e0*/  LDG.E R2, desc[UR4][R2.64] ;  /* 0x0000000402027981 */ /* 0x002f22000c1e1900 */
[----:B--2---:R-:W-:-:S06]  /*00f0*/  IMAD.WIDE R4, R11, 0x4, R4 ;  /* 0x000000040b047825 */ /* 0x004fcc00078e0204 */
[----:B------:R-:W4:Y:S01]  /*0100*/  LDG.E R5, desc[UR4][R4.64] ;  /* 0x0000000404057981 */ /* 0x000f22000c1e1900 */
[----:B---3--:R-:W-:-:S06]  /*0110*/  IMAD.WIDE R6, R11, 0x4, R6 ;  /* 0x000000040b067825 */ /* 0x008fcc00078e0206 */
[----:B------:R-:W4:Y:S01]  /*0120*/  LDG.E R7, desc[UR4][R6.64] ;  /* 0x0000000406077981 */ /* 0x000f22000c1e1900 */
[----:B0-----:R-:W-:-:S04]  /*0130*/  IMAD.WIDE R8, R11, 0x4, R8 ;  /* 0x000000040b087825 */ /* 0x001fc800078e0208 */
[----:B----4-:R-:W-:-:S05]  /*0140*/  FFMA R11, R2, R5, R7 ;  /* 0x00000005020b7223 */ /* 0x010fca0000000007 */
[----:B------:R-:W-:Y:S01]  /*0150*/  STG.E desc[UR4][R8.64], R11 ;  /* 0x0000000b08007986 */ /* 0x000fe2000c101904 */
[----:B------:R-:W-:Y:S05]  /*0160*/  EXIT ;  /* 0x000000000000794d */ /* 0x000fea0003800000 */
.L_x_0:
[----:B------:R-:W-:-:S00]  /*0170*/  BRA `(.L_x_0) ;  /* 0xfffffffc00fc7947 */ /* 0x000fc0000383ffff */
[----:B------:R-:W-:-:S00]  /*0180*/  NOP ;  /* 0x0000000000007918 */ /* 0x000fc00000000000 */
[----:B------:R-:W-:-:S00]  /*0190*/  NOP ;  /* 0x0000000000007918 */ /* 0x000fc00000000000 */
[----:B------:R-:W-:-:S00]  /*01a0*/  NOP ;  /* 0x0000000000007918 */ /* 0x000fc00000000000 */
[----:B------:R-:W-:-:S00]  /*01b0*/  NOP ;  /* 0x0000000000007918 */ /* 0x000fc00000000000 */
[----:B------:R-:W-:-:S00]  /*01c0*/  NOP ;  /* 0x0000000000007918 */ /* 0x000fc00000000000 */
[----:B------:R-:W-:-:S00]  /*01d0*/  NOP ;  /* 0x0000000000007918 */ /* 0x000fc00000000000 */
[----:B------:R-:W-:-:S00]  /*01e0*/  NOP ;  /* 0x0000000000007918 */ /* 0x000fc00000000000 */
[----:B------:R-:W-:-:S00]  /*01f0*/  NOP ;  /* 0x0000000000007918 */ /* 0x000fc00000000000 */
.L_x_2:


//--------------------- .text._Z10fp64KernelPdS_S_S_i --------------------------
	.section	.text._Z10fp64KernelPdS_S_S_i,"ax",@progbits
	.align	128
        .global         _Z10fp64KernelPdS_S_S_i
        .type           _Z10fp64KernelPdS_S_S_i,@function
        .size           _Z10fp64KernelPdS_S_S_i,(.L_x_3 - _Z10fp64KernelPdS_S_S_i)
        .other          _Z10fp64KernelPdS_S_S_i,@"STO_CUDA_ENTRY STV_DEFAULT"
_Z10fp64KernelPdS_S_S_i:
.text._Z10fp64KernelPdS_S_S_i:
        /* <DEDUP_REMOVED lines=14> */
[----:B-1----:R-:W4:Y:S01]  /*00e0*/  LDG.E.64 R2, desc[UR4][R2.64] ;  /* 0x0000000402027981 */ /* 0x002f22000c1e1b00 */
[----:B--2---:R-:W-:-:S06]  /*00f0*/  IMAD.WIDE R4, R13, 0x8, R4 ;  /* 0x000000080d047825 */ /* 0x004fcc00078e0204 */
[----:B------:R-:W4:Y:S01]  /*0100*/  LDG.E.64 R4, desc[UR4][R4.64] ;  /* 0x0000000404047981 */ /* 0x000f22000c1e1b00 */
[----:B---3--:R-:W-:-:S06]  /*0110*/  IMAD.WIDE R6, R13, 0x8, R6 ;  /* 0x000000080d067825 */ /* 0x008fcc00078e0206 */
[----:B------:R-:W4:Y:S01]  /*0120*/  LDG.E.64 R6, desc[UR4][R6.64] ;  /* 0x0000000406067981 */ /* 0x000f22000c1e1b00 */
[----:B0-----:R-:W-:Y:S01]  /*0130*/  IMAD.WIDE R10, R13, 0x8, R10 ;  /* 0x000000080d0a7825 */ /* 0x001fe200078e020a */
[----:B----4-:R-:W-:-:S07]  /*0140*/  DFMA R8, R2, R4, R6 ;  /* 0x000000040208722b */ /* 0x010fce0000000006 */
[----:B------:R-:W-:Y:S01]  /*0150*/  STG.E.64 desc[UR4][R10.64], R8 ;  /* 0x000000080a007986 */ /* 0x000fe2000c101b04 */
[----:B------:R-:W-:Y:S05]  /*0160*/  EXIT ;  /* 0x000000000000794d */ /* 0x000fea0003800000 */
.L_x_1:
        /* <DEDUP_REMOVED lines=9> */
.L_x_3:


//--------------------- .nv.shared.reserved.0     --------------------------
	.section	.nv.shared.reserved.0,"aw",@nobits
	.weak		__nv_reservedSMEM_offset_0_alias
	.size		__nv_reservedSMEM_offset_0_alias, 0, 64
	.other		__nv_reservedSMEM_offset_0_alias,@"STO_CUDA_RESERVED_SHARED STV_DEFAULT"
__nv_reservedSMEM_offset_0_alias:
	.zero		0
	.zero		64


//--------------------- .nv.constant0._Z10fp32KernelPfS_S_S_i --------------------------
	.section	.nv.constant0._Z10fp32KernelPfS_S_S_i,"a",@progbits
	.sectionflags	@""
	.align	4
.nv.constant0._Z10fp32KernelPfS_S_S_i:
	.zero		932


//--------------------- .nv.constant0._Z10fp64KernelPdS_S_S_i --------------------------
	.section	.nv.constant0._Z10fp64KernelPdS_S_S_i,"a",@progbits
	.sectionflags	@""
	.align	4
.nv.constant0._Z10fp64KernelPdS_S_S_i:
	.zero		932


//--------------------- SYMBOLS --------------------------

	.type		.nv.reservedSmem.offset0,@object
	.size		.nv.reservedSmem.offset0,0x4
